//
// Generated by NVIDIA NVVM Compiler
//
// Compiler Build ID: CL-36424714
// Cuda compilation tools, release 13.0, V13.0.88
// Based on NVVM 20.0.0
//

.version 9.0
.target sm_100
.address_size 64

	// .globl	_Z12helloFromGPUv
.extern .func  (.param .b32 func_retval0) vprintf
(
	.param .b64 vprintf_param_0,
	.param .b64 vprintf_param_1
)
;
.global .align 1 .b8 $str[40] = {72, 101, 108, 108, 111, 32, 87, 111, 114, 108, 100, 32, 102, 114, 111, 109, 32, 71, 80, 85, 32, 40, 73, 39, 97, 109, 32, 116, 104, 114, 101, 97, 100, 32, 37, 100, 41, 33, 10};

.visible .entry _Z12helloFromGPUv()
{
	.local .align 8 .b8 	__local_depot0[8];
	.reg .b64 	%SP;
	.reg .b64 	%SPL;
	.reg .b32 	%r<4>;
	.reg .b64 	%rd<5>;

	mov.u64 	%SPL, __local_depot0;
	cvta.local.u64 	%SP, %SPL;
	add.u64 	%rd1, %SP, 0;
	add.u64 	%rd2, %SPL, 0;
	mov.u32 	%r1, %tid.x;
	st.local.u32 	[%rd2], %r1;
	mov.u64 	%rd3, $str;
	cvta.global.u64 	%rd4, %rd3;
	{ // callseq 0, 0
	.param .b64 param0;
	st.param.b64 	[param0], %rd4;
	.param .b64 param1;
	st.param.b64 	[param1], %rd1;
	.param .b32 retval0;
	call.uni (retval0), 
	vprintf, 
	(
	param0, 
	param1
	);
	ld.param.b32 	%r2, [retval0];
	} // callseq 0
	ret;

}


// ===== COMPILED SASS (sm_100) =====

	.target	sm_100

	.elftype	@"ET_EXEC"


//--------------------- .note.nv.tkinfo           --------------------------
	.section	.note.nv.tkinfo,"",@"SHT_NOTE"
	.sectionflags	@"SHF_NOTE_NV_TKINFO"
	.tkinfo
        /*0018*/ 	.word	0x00000002
        /*0030*/ 	.string	""
        /*0030*/ 	.string	"ptxas"
        /*0030*/ 	.string	"Cuda compilation tools, release 13.0, V13.0.88"
        /*0030*/ 	.string	"Build cuda_13.0.r13.0/compiler.36424714_0"
        /*0030*/ 	.string	"-arch sm_100 -m 64 "



//--------------------- .note.nv.cuinfo           --------------------------
	.section	.note.nv.cuinfo,"",@"SHT_NOTE"
	.sectionflags	@"SHF_NOTE_NV_CUINFO"
        /*0018*/ 	.short	0x0002
        /*001a*/ 	.short	0x0064
        /*001c*/ 	.short	0x0082
	.zero		2


//--------------------- .nv.info                  --------------------------
	.section	.nv.info,"",@"SHT_CUDA_INFO"
	.align	4


	//----- nvinfo : EIATTR_REGCOUNT
	.align		4
        /*0000*/ 	.byte	0x04, 0x2f
        /*0002*/ 	.short	(.L_2 - .L_1)
	.align		4
.L_1:
        /*0004*/ 	.word	index@(_Z12helloFromGPUv)
        /*0008*/ 	.word	0x00000018


	//----- nvinfo : EIATTR_FRAME_SIZE
	.align		4
.L_2:
        /*000c*/ 	.byte	0x04, 0x11
        /*000e*/ 	.short	(.L_4 - .L_3)
	.align		4
.L_3:
        /*0010*/ 	.word	index@(_Z12helloFromGPUv)
        /*0014*/ 	.word	0x00000008


	//----- nvinfo : EIATTR_MIN_STACK_SIZE
	.align		4
.L_4:
        /*0018*/ 	.byte	0x04, 0x12
        /*001a*/ 	.short	(.L_6 - .L_5)
	.align		4
.L_5:
        /*001c*/ 	.word	index@(_Z12helloFromGPUv)
        /*0020*/ 	.word	0x00000008
.L_6:


//--------------------- .nv.compat                --------------------------
	.section	.nv.compat,"",@"SHT_CUDA_COMPAT_INFO"
	.align	4
        /*0000*/ 	.byte	0x02, 0x09, 0x00, 0x00, 0x02, 0x02, 0x01, 0x00, 0x02, 0x05, 0x05, 0x00, 0x03, 0x07, 0x01, 0x01
        /*0010*/ 	.byte	0x02, 0x03, 0x00, 0x00, 0x02, 0x06, 0x01, 0x00, 0x04, 0x0b, 0x08, 0x00, 0x09, 0x00, 0x00, 0x00
        /*0020*/ 	.byte	0x00, 0x00, 0x00, 0x00


//--------------------- .nv.info._Z12helloFromGPUv --------------------------
	.section	.nv.info._Z12helloFromGPUv,"",@"SHT_CUDA_INFO"
	.sectionflags	@""
	.align	4


	//----- nvinfo : EIATTR_CUDA_API_VERSION
	.align		4
        /*0000*/ 	.byte	0x04, 0x37
        /*0002*/ 	.short	(.L_8 - .L_7)
.L_7:
        /*0004*/ 	.word	0x00000082


	//----- nvinfo : EIATTR_SPARSE_MMA_MASK
	.align		4
.L_8:
        /*0008*/ 	.byte	0x03, 0x50
        /*000a*/ 	.short	0x0000


	//----- nvinfo : EIATTR_MAXREG_COUNT
	.align		4
        /*000c*/ 	.byte	0x03, 0x1b
        /*000e*/ 	.short	0x00ff


	//----- nvinfo : EIATTR_EXTERNS
	.align		4
        /*0010*/ 	.byte	0x04, 0x0f
        /*0012*/ 	.short	(.L_10 - .L_9)


	//   ....[0]....
	.align		4
.L_9:
        /*0014*/ 	.word	index@(vprintf)


	//----- nvinfo : EIATTR_MERCURY_ISA_VERSION
	.align		4
.L_10:
        /*0018*/ 	.byte	0x03, 0x5f
        /*001a*/ 	.short	0x0101


	//----- nvinfo : EIATTR_VRC_CTA_INIT_COUNT
	.align		4
        /*001c*/ 	.byte	0x02, 0x4a
	.zero		1
	.zero		1


	//----- nvinfo : EIATTR_SYSCALL_OFFSETS
	.align		4
        /*0020*/ 	.byte	0x04, 0x46
        /*0022*/ 	.short	(.L_12 - .L_11)


	//   ....[0]....
.L_11:
        /*0024*/ 	.word	0x000000e0


	//----- nvinfo : EIATTR_EXIT_INSTR_OFFSETS
	.align		4
.L_12:
        /*0028*/ 	.byte	0x04, 0x1c
        /*002a*/ 	.short	(.L_14 - .L_13)


	//   ....[0]....
.L_13:
        /*002c*/ 	.word	0x000000f0


	//----- nvinfo : EIATTR_SW_WAR
	.align		4
.L_14:
        /*0030*/ 	.byte	0x04, 0x36
        /*0032*/ 	.short	(.L_16 - .L_15)
.L_15:
        /*0034*/ 	.word	0x00000008
.L_16:


//--------------------- .nv.callgraph             --------------------------
	.section	.nv.callgraph,"",@"SHT_CUDA_CALLGRAPH"
	.align	4
	.sectionentsize	8
	.align		4
        /*0000*/ 	.word	0x00000000
	.align		4
        /*0004*/ 	.word	0xffffffff
	.align		4
        /*0008*/ 	.word	index@(_Z12helloFromGPUv)
	.align		4
        /*000c*/ 	.word	index@(vprintf)
	.align		4
        /*0010*/ 	.word	0x00000000
	.align		4
        /*0014*/ 	.word	0xfffffffe
	.align		4
        /*0018*/ 	.word	0x00000000
	.align		4
        /*001c*/ 	.word	0xfffffffd
	.align		4
        /*0020*/ 	.word	0x00000000
	.align		4
        /*0024*/ 	.word	0xfffffffc


//--------------------- .nv.constant4             --------------------------
	.section	.nv.constant4,"a",@progbits
	.align	8
	.align		8
.nv.constant4:
        /*0000*/ 	.dword	vprintf
	.align		8
        /*0008*/ 	.dword	$str


//--------------------- .text._Z12helloFromGPUv   --------------------------
	.section	.text._Z12helloFromGPUv,"ax",@progbits
	.align	128
        .global         _Z12helloFromGPUv
        .type           _Z12helloFromGPUv,@function
        .size           _Z12helloFromGPUv,(.L_x_2 - _Z12helloFromGPUv)
        .other          _Z12helloFromGPUv,@"STO_CUDA_ENTRY STV_DEFAULT"
_Z12helloFromGPUv:
.text._Z12helloFromGPUv:
[----:B------:R-:W0:Y:S01]  /*0000*/  LDC R1, c[0x0][0x37c] ;  /* 0x0000df00ff017b82 */ /* 0x000e220000000800 */
[----:B------:R-:W1:Y:S01]  /*0010*/  S2R R8, SR_TID.X ;  /* 0x0000000000087919 */ /* 0x000e620000002100 */
[----:B0-----:R-:W-:Y:S01]  /*0020*/  VIADD R1, R1, 0xfffffff8 ;  /* 0xfffffff801017836 */ /* 0x001fe20000000000 */
[----:B------:R-:W-:Y:S01]  /*0030*/  MOV R0, 0x0 ;  /* 0x0000000000007802 */ /* 0x000fe20000000f00 */
[----:B------:R-:W0:Y:S04]  /*0040*/  LDCU UR4, c[0x0][0x2f8] ;  /* 0x00005f00ff0477ac */ /* 0x000e280008000800 */
[----:B------:R2:W3:Y:S01]  /*0050*/  LDC.64 R2, c[0x4][R0] ;  /* 0x0100000000027b82 */ /* 0x0004e20000000a00 */
[----:B------:R-:W4:Y:S01]  /*0060*/  LDCU.64 UR6, c[0x4][0x8] ;  /* 0x01000100ff0677ac */ /* 0x000f220008000a00 */
[----:B------:R-:W5:Y:S01]  /*0070*/  LDCU UR5, c[0x0][0x2fc] ;  /* 0x00005f80ff0577ac */ /* 0x000f620008000800 */
[----:B0-----:R-:W-:Y:S01]  /*0080*/  IADD3 R6, P0, PT, R1, UR4, RZ ;  /* 0x0000000401067c10 */ /* 0x001fe2000ff1e0ff */
[----:B----4-:R-:W-:Y:S01]  /*0090*/  IMAD.U32 R4, RZ, RZ, UR6 ;  /* 0x00000006ff047e24 */ /* 0x010fe2000f8e00ff */
[----:B------:R-:W-:-:S03]  /*00a0*/  MOV R5, UR7 ;  /* 0x0000000700057c02 */ /* 0x000fc60008000f00 */
[----:B-----5:R-:W-:Y:S01]  /*00b0*/  IMAD.X R7, RZ, RZ, UR5, P0 ;  /* 0x00000005ff077e24 */ /* 0x020fe200080e06ff */
[----:B-1----:R2:W-:Y:S07]  /*00c0*/  STL [R1], R8 ;  /* 0x0000000801007387 */ /* 0x0025ee0000100800 */
[----:B------:R-:W-:-:S07]  /*00d0*/  LEPC R20, `(.L_x_0) ;  /* 0x000000001014794e */ /* 0x000fce0000000000 */
[----:B--23--:R-:W-:Y:S05]  /*00e0*/  CALL.ABS.NOINC R2 ;  /* 0x0000000002007343 */ /* 0x00cfea0003c00000 */
.L_x_0:
[----:B------:R-:W-:Y:S05]  /*00f0*/  EXIT ;  /* 0x000000000000794d */ /* 0x000fea0003800000 */
.L_x_1:
[----:B------:R-:W-:-:S00]  /*0100*/  BRA `(.L_x_1) ;  /* 0xfffffffc00fc7947 */ /* 0x000fc0000383ffff */
[----:B------:R-:W-:-:S00]  /*0110*/  NOP ;  /* 0x0000000000007918 */ /* 0x000fc00000000000 */
        /* <DEDUP_REMOVED lines=14> */
.L_x_2:


//--------------------- .nv.global.init           --------------------------
	.section	.nv.global.init,"aw",@progbits
.nv.global.init:
	.type		$str,@object
	.size		$str,(.L_0 - $str)
$str:
        /*0000*/ 	.byte	0x48, 0x65, 0x6c, 0x6c, 0x6f, 0x20, 0x57, 0x6f, 0x72, 0x6c, 0x64, 0x20, 0x66, 0x72, 0x6f, 0x6d
        /*0010*/ 	.byte	0x20, 0x47, 0x50, 0x55, 0x20, 0x28, 0x49, 0x27, 0x61, 0x6d, 0x20, 0x74, 0x68, 0x72, 0x65, 0x61
        /*0020*/ 	.byte	0x64, 0x20, 0x25, 0x64, 0x29, 0x21, 0x0a, 0x00
.L_0:


//--------------------- .nv.shared.reserved.0     --------------------------
	.section	.nv.shared.reserved.0,"aw",@nobits
	.weak		__nv_reservedSMEM_offset_0_alias
	.size		__nv_reservedSMEM_offset_0_alias, 0, 64
	.other		__nv_reservedSMEM_offset_0_alias,@"STO_CUDA_RESERVED_SHARED STV_DEFAULT"
__nv_reservedSMEM_offset_0_alias:
	.zero		0
	.zero		64


//--------------------- .nv.constant0._Z12helloFromGPUv --------------------------
	.section	.nv.constant0._Z12helloFromGPUv,"a",@progbits
	.sectionflags	@""
	.align	4
.nv.constant0._Z12helloFromGPUv:
	.zero		896


//--------------------- SYMBOLS --------------------------

	.type		.nv.reservedSmem.offset0,@object
	.size		.nv.reservedSmem.offset0,0x4
	.type		vprintf,@function
